//
// Generated by NVIDIA NVVM Compiler
//
// Compiler Build ID: CL-36424714
// Cuda compilation tools, release 13.0, V13.0.88
// Based on NVVM 20.0.0
//

.version 9.0
.target sm_100
.address_size 64

	// .globl	_Z19game_of_life_kernelPKmPmi

.visible .entry _Z19game_of_life_kernelPKmPmi(
	.param .u64 .ptr .align 1 _Z19game_of_life_kernelPKmPmi_param_0,
	.param .u64 .ptr .align 1 _Z19game_of_life_kernelPKmPmi_param_1,
	.param .u32 _Z19game_of_life_kernelPKmPmi_param_2
)
{
	.reg .pred 	%p<23>;
	.reg .b32 	%r<136>;
	.reg .b64 	%rd<79>;

	ld.param.u64 	%rd22, [_Z19game_of_life_kernelPKmPmi_param_0];
	ld.param.u64 	%rd21, [_Z19game_of_life_kernelPKmPmi_param_1];
	ld.param.u32 	%r17, [_Z19game_of_life_kernelPKmPmi_param_2];
	cvta.to.global.u64 	%rd1, %rd22;
	shr.s32 	%r1, %r17, 6;
	mul.lo.s32 	%r18, %r1, %r17;
	mov.u32 	%r19, %ctaid.x;
	mov.u32 	%r20, %ntid.x;
	mov.u32 	%r21, %tid.x;
	mad.lo.s32 	%r2, %r19, %r20, %r21;
	setp.ge.s32 	%p1, %r2, %r18;
	@%p1 bra 	$L__BB0_18;
	div.s32 	%r3, %r2, %r1;
	mul.lo.s32 	%r23, %r3, %r1;
	sub.s32 	%r4, %r2, %r23;
	setp.lt.s32 	%p2, %r3, 1;
	mov.b64 	%rd72, 0;
	mov.b32 	%r131, 0;
	mov.u64 	%rd73, %rd72;
	@%p2 bra 	$L__BB0_6;
	add.s32 	%r24, %r3, -1;
	setp.lt.s32 	%p3, %r4, 1;
	mad.lo.s32 	%r25, %r24, %r1, %r4;
	add.s32 	%r26, %r25, -1;
	mul.wide.s32 	%rd25, %r26, 8;
	add.s64 	%rd2, %rd1, %rd25;
	mov.b64 	%rd73, 0;
	@%p3 bra 	$L__BB0_4;
	ld.global.u64 	%rd73, [%rd2];
$L__BB0_4:
	ld.global.u64 	%rd72, [%rd2+8];
	add.s32 	%r28, %r1, -1;
	setp.ge.s32 	%p4, %r4, %r28;
	@%p4 bra 	$L__BB0_6;
	ld.global.u32 	%r29, [%rd2+16];
	and.b32  	%r131, %r29, 1;
$L__BB0_6:
	setp.lt.s32 	%p5, %r4, 1;
	mad.lo.s32 	%r31, %r3, %r1, %r4;
	add.s32 	%r7, %r31, -1;
	mul.wide.s32 	%rd26, %r7, 8;
	add.s64 	%rd8, %rd1, %rd26;
	mov.b32 	%r132, 0;
	@%p5 bra 	$L__BB0_8;
	ld.global.u64 	%rd27, [%rd8];
	shr.u64 	%rd28, %rd27, 63;
	cvt.u32.u64 	%r132, %rd28;
$L__BB0_8:
	ld.global.u64 	%rd9, [%rd8+8];
	add.s32 	%r10, %r1, -1;
	setp.ge.s32 	%p6, %r4, %r10;
	mov.b32 	%r133, 0;
	@%p6 bra 	$L__BB0_10;
	ld.global.u32 	%r33, [%rd8+16];
	and.b32  	%r133, %r33, 1;
$L__BB0_10:
	add.s32 	%r35, %r17, -1;
	setp.ge.s32 	%p7, %r3, %r35;
	mov.b32 	%r134, 0;
	mov.b64 	%rd75, 0;
	mov.u64 	%rd76, %rd75;
	@%p7 bra 	$L__BB0_15;
	setp.lt.s32 	%p8, %r4, 1;
	add.s32 	%r36, %r7, %r1;
	mul.wide.s32 	%rd31, %r36, 8;
	add.s64 	%rd10, %rd1, %rd31;
	mov.b64 	%rd75, 0;
	@%p8 bra 	$L__BB0_13;
	ld.global.u64 	%rd75, [%rd10];
$L__BB0_13:
	setp.ge.s32 	%p9, %r4, %r10;
	ld.global.u64 	%rd76, [%rd10+8];
	@%p9 bra 	$L__BB0_15;
	ld.global.u32 	%r38, [%rd10+16];
	and.b32  	%r134, %r38, 1;
$L__BB0_15:
	shr.u64 	%rd33, %rd73, 63;
	cvt.u32.u64 	%r40, %rd33;
	cvt.u32.u64 	%r41, %rd72;
	and.b32  	%r42, %r41, 1;
	add.s32 	%r43, %r42, %r40;
	shr.u32 	%r44, %r41, 1;
	and.b32  	%r45, %r44, 1;
	add.s32 	%r46, %r43, %r45;
	add.s32 	%r47, %r46, %r132;
	cvt.u32.u64 	%r48, %rd9;
	shr.u32 	%r49, %r48, 1;
	and.b32  	%r50, %r49, 1;
	add.s32 	%r51, %r47, %r50;
	shr.u64 	%rd34, %rd75, 63;
	cvt.u32.u64 	%r52, %rd34;
	add.s32 	%r53, %r51, %r52;
	cvt.u32.u64 	%r54, %rd76;
	and.b32  	%r55, %r54, 1;
	add.s32 	%r56, %r53, %r55;
	shr.u32 	%r57, %r54, 1;
	and.b32  	%r58, %r57, 1;
	add.s32 	%r59, %r56, %r58;
	and.b64  	%rd35, %rd9, 1;
	setp.eq.b64 	%p10, %rd35, 1;
	and.b32  	%r60, %r59, -2;
	setp.eq.s32 	%p11, %r60, 2;
	setp.eq.s32 	%p12, %r59, 3;
	selp.u32 	%r61, -1, 0, %p12;
	selp.u32 	%r62, -1, 0, %p11;
	selp.b32 	%r63, %r62, %r61, %p10;
	cvt.u64.u32 	%rd36, %r63;
	and.b64  	%rd78, %rd36, 1;
	mov.b64 	%rd77, 3;
	mov.b32 	%r135, 0;
$L__BB0_16:
	cvt.u32.u64 	%r64, %rd77;
	add.s32 	%r65, %r64, -3;
	shr.u64 	%rd37, %rd72, %r65;
	cvt.u32.u64 	%r66, %rd37;
	and.b32  	%r67, %r66, 1;
	add.s32 	%r68, %r64, -2;
	shr.u64 	%rd38, %rd72, %r68;
	cvt.u32.u64 	%r69, %rd38;
	and.b32  	%r70, %r69, 1;
	add.s32 	%r71, %r64, -1;
	shr.u64 	%rd39, %rd72, %r71;
	cvt.u32.u64 	%r72, %rd39;
	and.b32  	%r73, %r72, 1;
	shr.u64 	%rd40, %rd9, %r65;
	cvt.u32.u64 	%r74, %rd40;
	and.b32  	%r75, %r74, 1;
	shr.u64 	%rd41, %rd9, %r71;
	cvt.u32.u64 	%r76, %rd41;
	and.b32  	%r77, %r76, 1;
	shr.u64 	%rd42, %rd76, %r65;
	cvt.u32.u64 	%r78, %rd42;
	and.b32  	%r79, %r78, 1;
	shr.u64 	%rd43, %rd76, %r68;
	cvt.u32.u64 	%r80, %rd43;
	and.b32  	%r81, %r80, 1;
	shr.u64 	%rd44, %rd76, %r71;
	cvt.u32.u64 	%r82, %rd44;
	and.b32  	%r83, %r82, 1;
	add.s32 	%r84, %r81, %r70;
	add.s32 	%r85, %r84, %r67;
	add.s32 	%r86, %r85, %r73;
	add.s32 	%r87, %r86, %r75;
	add.s32 	%r88, %r87, %r77;
	add.s32 	%r89, %r88, %r79;
	add.s32 	%r90, %r89, %r83;
	shr.u64 	%rd45, %rd9, %r68;
	and.b64  	%rd46, %rd45, 1;
	setp.eq.b64 	%p13, %rd46, 1;
	and.b32  	%r91, %r90, -2;
	setp.eq.s32 	%p14, %r91, 2;
	setp.eq.s32 	%p15, %r90, 3;
	selp.u32 	%r92, -1, 0, %p15;
	selp.u32 	%r93, -1, 0, %p14;
	selp.b32 	%r94, %r93, %r92, %p13;
	cvt.u64.u32 	%rd47, %r94;
	and.b64  	%rd48, %rd47, 1;
	shl.b64 	%rd49, %rd48, %r68;
	or.b64  	%rd50, %rd49, %rd78;
	shr.u64 	%rd51, %rd72, %r64;
	cvt.u32.u64 	%r95, %rd51;
	and.b32  	%r96, %r95, 1;
	cvt.u32.u64 	%r97, %rd45;
	and.b32  	%r98, %r97, 1;
	shr.u64 	%rd52, %rd9, %r64;
	cvt.u32.u64 	%r99, %rd52;
	and.b32  	%r100, %r99, 1;
	shr.u64 	%rd53, %rd76, %r64;
	cvt.u32.u64 	%r101, %rd53;
	and.b32  	%r102, %r101, 1;
	add.s32 	%r103, %r83, %r73;
	add.s32 	%r104, %r103, %r70;
	add.s32 	%r105, %r104, %r96;
	add.s32 	%r106, %r105, %r98;
	add.s32 	%r107, %r106, %r100;
	add.s32 	%r108, %r107, %r81;
	add.s32 	%r109, %r108, %r102;
	and.b64  	%rd54, %rd41, 1;
	setp.eq.b64 	%p16, %rd54, 1;
	and.b32  	%r110, %r109, -2;
	setp.eq.s32 	%p17, %r110, 2;
	setp.eq.s32 	%p18, %r109, 3;
	selp.u32 	%r111, -1, 0, %p18;
	selp.u32 	%r112, -1, 0, %p17;
	selp.b32 	%r113, %r112, %r111, %p16;
	cvt.u64.u32 	%rd55, %r113;
	and.b64  	%rd56, %rd55, 1;
	shl.b64 	%rd57, %rd56, %r71;
	or.b64  	%rd78, %rd57, %rd50;
	add.s64 	%rd77, %rd77, 2;
	add.s32 	%r135, %r135, 2;
	setp.ne.s32 	%p19, %r135, 62;
	@%p19 bra 	$L__BB0_16;
	shr.u64 	%rd58, %rd72, 62;
	cvt.u32.u64 	%r114, %rd58;
	and.b32  	%r115, %r114, 1;
	shr.u64 	%rd59, %rd72, 63;
	cvt.u32.u64 	%r116, %rd59;
	shr.u64 	%rd60, %rd9, 62;
	cvt.u32.u64 	%r117, %rd60;
	and.b32  	%r118, %r117, 1;
	shr.u64 	%rd61, %rd76, 62;
	cvt.u32.u64 	%r119, %rd61;
	and.b32  	%r120, %r119, 1;
	shr.u64 	%rd62, %rd76, 63;
	cvt.u32.u64 	%r121, %rd62;
	add.s32 	%r122, %r131, %r116;
	add.s32 	%r123, %r122, %r115;
	add.s32 	%r124, %r123, %r118;
	add.s32 	%r125, %r124, %r133;
	add.s32 	%r126, %r125, %r134;
	add.s32 	%r127, %r126, %r121;
	add.s32 	%r128, %r127, %r120;
	setp.gt.s64 	%p20, %rd9, -1;
	and.b32  	%r130, %r128, -2;
	setp.ne.s32 	%p21, %r130, 2;
	setp.eq.s32 	%p22, %r128, 3;
	selp.b64 	%rd63, -9223372036854775808, 0, %p22;
	selp.b64 	%rd64, %rd63, 0, %p20;
	selp.b64 	%rd65, %rd64, -9223372036854775808, %p21;
	selp.b64 	%rd66, %rd64, %rd65, %p20;
	or.b64  	%rd67, %rd66, %rd78;
	cvta.to.global.u64 	%rd68, %rd21;
	mul.wide.s32 	%rd69, %r2, 8;
	add.s64 	%rd70, %rd68, %rd69;
	st.global.u64 	[%rd70], %rd67;
$L__BB0_18:
	ret;

}


// ===== COMPILED SASS (sm_100) =====

	.target	sm_100

	.elftype	@"ET_EXEC"


//--------------------- .note.nv.tkinfo           --------------------------
	.section	.note.nv.tkinfo,"",@"SHT_NOTE"
	.sectionflags	@"SHF_NOTE_NV_TKINFO"
	.tkinfo
        /*0018*/ 	.word	0x00000002
        /*0030*/ 	.string	""
        /*0030*/ 	.string	"ptxas"
        /*0030*/ 	.string	"Cuda compilation tools, release 13.0, V13.0.88"
        /*0030*/ 	.string	"Build cuda_13.0.r13.0/compiler.36424714_0"
        /*0030*/ 	.string	"-arch sm_100 -m 64 "



//--------------------- .note.nv.cuinfo           --------------------------
	.section	.note.nv.cuinfo,"",@"SHT_NOTE"
	.sectionflags	@"SHF_NOTE_NV_CUINFO"
        /*0018*/ 	.short	0x0002
        /*001a*/ 	.short	0x0064
        /*001c*/ 	.short	0x0082
	.zero		2


//--------------------- .nv.info                  --------------------------
	.section	.nv.info,"",@"SHT_CUDA_INFO"
	.align	4


	//----- nvinfo : EIATTR_REGCOUNT
	.align		4
        /*0000*/ 	.byte	0x04, 0x2f
        /*0002*/ 	.short	(.L_1 - .L_0)
	.align		4
.L_0:
        /*0004*/ 	.word	index@(_Z19game_of_life_kernelPKmPmi)
        /*0008*/ 	.word	0x00000018


	//----- nvinfo : EIATTR_FRAME_SIZE
	.align		4
.L_1:
        /*000c*/ 	.byte	0x04, 0x11
        /*000e*/ 	.short	(.L_3 - .L_2)
	.align		4
.L_2:
        /*0010*/ 	.word	index@(_Z19game_of_life_kernelPKmPmi)
        /*0014*/ 	.word	0x00000000


	//----- nvinfo : EIATTR_MIN_STACK_SIZE
	.align		4
.L_3:
        /*0018*/ 	.byte	0x04, 0x12
        /*001a*/ 	.short	(.L_5 - .L_4)
	.align		4
.L_4:
        /*001c*/ 	.word	index@(_Z19game_of_life_kernelPKmPmi)
        /*0020*/ 	.word	0x00000000
.L_5:


//--------------------- .nv.compat                --------------------------
	.section	.nv.compat,"",@"SHT_CUDA_COMPAT_INFO"
	.align	4
        /*0000*/ 	.byte	0x02, 0x09, 0x00, 0x00, 0x02, 0x02, 0x01, 0x00, 0x02, 0x05, 0x05, 0x00, 0x03, 0x07, 0x01, 0x01
        /*0010*/ 	.byte	0x02, 0x03, 0x00, 0x00, 0x02, 0x06, 0x01, 0x00, 0x04, 0x0b, 0x08, 0x00, 0x09, 0x00, 0x00, 0x00
        /*0020*/ 	.byte	0x00, 0x00, 0x00, 0x00


//--------------------- .nv.info._Z19game_of_life_kernelPKmPmi --------------------------
	.section	.nv.info._Z19game_of_life_kernelPKmPmi,"",@"SHT_CUDA_INFO"
	.sectionflags	@""
	.align	4


	//----- nvinfo : EIATTR_CUDA_API_VERSION
	.align		4
        /*0000*/ 	.byte	0x04, 0x37
        /*0002*/ 	.short	(.L_7 - .L_6)
.L_6:
        /*0004*/ 	.word	0x00000082


	//----- nvinfo : EIATTR_KPARAM_INFO
	.align		4
.L_7:
        /*0008*/ 	.byte	0x04, 0x17
        /*000a*/ 	.short	(.L_9 - .L_8)
.L_8:
        /*000c*/ 	.word	0x00000000
        /*0010*/ 	.short	0x0002
        /*0012*/ 	.short	0x0010
        /*0014*/ 	.byte	0x00, 0xf0, 0x11, 0x00


	//----- nvinfo : EIATTR_KPARAM_INFO
	.align		4
.L_9:
        /*0018*/ 	.byte	0x04, 0x17
        /*001a*/ 	.short	(.L_11 - .L_10)
.L_10:
        /*001c*/ 	.word	0x00000000
        /*0020*/ 	.short	0x0001
        /*0022*/ 	.short	0x0008
        /*0024*/ 	.byte	0x00, 0xf5, 0x21, 0x00


	//----- nvinfo : EIATTR_KPARAM_INFO
	.align		4
.L_11:
        /*0028*/ 	.byte	0x04, 0x17
        /*002a*/ 	.short	(.L_13 - .L_12)
.L_12:
        /*002c*/ 	.word	0x00000000
        /*0030*/ 	.short	0x0000
        /*0032*/ 	.short	0x0000
        /*0034*/ 	.byte	0x00, 0xf5, 0x21, 0x00


	//----- nvinfo : EIATTR_SPARSE_MMA_MASK
	.align		4
.L_13:
        /*0038*/ 	.byte	0x03, 0x50
        /*003a*/ 	.short	0x0000


	//----- nvinfo : EIATTR_MAXREG_COUNT
	.align		4
        /*003c*/ 	.byte	0x03, 0x1b
        /*003e*/ 	.short	0x00ff


	//----- nvinfo : EIATTR_MERCURY_ISA_VERSION
	.align		4
        /*0040*/ 	.byte	0x03, 0x5f
        /*0042*/ 	.short	0x0101


	//----- nvinfo : EIATTR_VRC_CTA_INIT_COUNT
	.align		4
        /*0044*/ 	.byte	0x02, 0x4a
	.zero		1
	.zero		1


	//----- nvinfo : EIATTR_EXIT_INSTR_OFFSETS
	.align		4
        /*0048*/ 	.byte	0x04, 0x1c
        /*004a*/ 	.short	(.L_15 - .L_14)


	//   ....[0]....
.L_14:
        /*004c*/ 	.word	0x00000090


	//   ....[1]....
        /*0050*/ 	.word	0x00000c70


	//----- nvinfo : EIATTR_CRS_STACK_SIZE
	.align		4
.L_15:
        /*0054*/ 	.byte	0x04, 0x1e
        /*0056*/ 	.short	(.L_17 - .L_16)
.L_16:
        /*0058*/ 	.word	0x00000000


	//----- nvinfo : EIATTR_CBANK_PARAM_SIZE
	.align		4
.L_17:
        /*005c*/ 	.byte	0x03, 0x19
        /*005e*/ 	.short	0x0014


	//----- nvinfo : EIATTR_PARAM_CBANK
	.align		4
        /*0060*/ 	.byte	0x04, 0x0a
        /*0062*/ 	.short	(.L_19 - .L_18)
	.align		4
.L_18:
        /*0064*/ 	.word	index@(.nv.constant0._Z19game_of_life_kernelPKmPmi)
        /*0068*/ 	.short	0x0380
        /*006a*/ 	.short	0x0014


	//----- nvinfo : EIATTR_SW_WAR
	.align		4
.L_19:
        /*006c*/ 	.byte	0x04, 0x36
        /*006e*/ 	.short	(.L_21 - .L_20)
.L_20:
        /*0070*/ 	.word	0x00000008
.L_21:


//--------------------- .nv.callgraph             --------------------------
	.section	.nv.callgraph,"",@"SHT_CUDA_CALLGRAPH"
	.align	4
	.sectionentsize	8
	.align		4
        /*0000*/ 	.word	0x00000000
	.align		4
        /*0004*/ 	.word	0xffffffff
	.align		4
        /*0008*/ 	.word	0x00000000
	.align		4
        /*000c*/ 	.word	0xfffffffe
	.align		4
        /*0010*/ 	.word	0x00000000
	.align		4
        /*0014*/ 	.word	0xfffffffd
	.align		4
        /*0018*/ 	.word	0x00000000
	.align		4
        /*001c*/ 	.word	0xfffffffc


//--------------------- .text._Z19game_of_life_kernelPKmPmi --------------------------
	.section	.text._Z19game_of_life_kernelPKmPmi,"ax",@progbits
	.align	128
        .global         _Z19game_of_life_kernelPKmPmi
        .type           _Z19game_of_life_kernelPKmPmi,@function
        .size           _Z19game_of_life_kernelPKmPmi,(.L_x_6 - _Z19game_of_life_kernelPKmPmi)
        .other          _Z19game_of_life_kernelPKmPmi,@"STO_CUDA_ENTRY STV_DEFAULT"
_Z19game_of_life_kernelPKmPmi:
.text._Z19game_of_life_kernelPKmPmi:
[----:B------:R-:W-:Y:S01]  /*0000*/  LDC R1, c[0x0][0x37c] ;  /* 0x0000df00ff017b82 */ /* 0x000fe20000000800 */
[----:B------:R-:W0:Y:S07]  /*0010*/  S2R R3, SR_TID.X ;  /* 0x0000000000037919 */ /* 0x000e2e0000002100 */
[----:B------:R-:W1:Y:S08]  /*0020*/  LDC R4, c[0x0][0x390] ;  /* 0x0000e400ff047b82 */ /* 0x000e700000000800 */
[----:B------:R-:W0:Y:S08]  /*0030*/  S2UR UR4, SR_CTAID.X ;  /* 0x00000000000479c3 */ /* 0x000e300000002500 */
[----:B------:R-:W0:Y:S01]  /*0040*/  LDC R0, c[0x0][0x360] ;  /* 0x0000d800ff007b82 */ /* 0x000e220000000800 */
[----:B-1----:R-:W-:Y:S01]  /*0050*/  SHF.R.S32.HI R9, RZ, 0x6, R4 ;  /* 0x00000006ff097819 */ /* 0x002fe20000011404 */
[----:B0-----:R-:W-:-:S04]  /*0060*/  IMAD R0, R0, UR4, R3 ;  /* 0x0000000400007c24 */ /* 0x001fc8000f8e0203 */
[----:B------:R-:W-:-:S05]  /*0070*/  IMAD R3, R9, R4, RZ ;  /* 0x0000000409037224 */ /* 0x000fca00078e02ff */
[----:B------:R-:W-:-:S13]  /*0080*/  ISETP.GE.AND P0, PT, R0, R3, PT ;  /* 0x000000030000720c */ /* 0x000fda0003f06270 */
[----:B------:R-:W-:Y:S05]  /*0090*/  @P0 EXIT ;  /* 0x000000000000094d */ /* 0x000fea0003800000 */
[-C--:B------:R-:W-:Y:S01]  /*00a0*/  IABS R7, R9.reuse ;  /* 0x0000000900077213 */ /* 0x080fe20000000000 */
[----:B------:R-:W0:Y:S01]  /*00b0*/  LDCU.64 UR8, c[0x0][0x358] ;  /* 0x00006b00ff0877ac */ /* 0x000e220008000a00 */
[----:B------:R-:W-:Y:S02]  /*00c0*/  IABS R8, R0 ;  /* 0x0000000000087213 */ /* 0x000fe40000000000 */
[----:B------:R-:W1:Y:S01]  /*00d0*/  I2F.RP R5, R7 ;  /* 0x0000000700057306 */ /* 0x000e620000209400 */
[----:B------:R-:W-:-:S07]  /*00e0*/  IABS R10, R9 ;  /* 0x00000009000a7213 */ /* 0x000fce0000000000 */
[----:B-1----:R-:W1:Y:S02]  /*00f0*/  MUFU.RCP R5, R5 ;  /* 0x0000000500057308 */ /* 0x002e640000001000 */
[----:B-1----:R-:W-:Y:S02]  /*0100*/  VIADD R2, R5, 0xffffffe ;  /* 0x0ffffffe05027836 */ /* 0x002fe40000000000 */
[----:B------:R-:W-:-:S04]  /*0110*/  IMAD.MOV R5, RZ, RZ, -R10 ;  /* 0x000000ffff057224 */ /* 0x000fc800078e0a0a */
[----:B------:R1:W2:Y:S02]  /*0120*/  F2I.FTZ.U32.TRUNC.NTZ R3, R2 ;  /* 0x0000000200037305 */ /* 0x0002a4000021f000 */
[----:B-1----:R-:W-:Y:S02]  /*0130*/  IMAD.MOV.U32 R2, RZ, RZ, RZ ;  /* 0x000000ffff027224 */ /* 0x002fe400078e00ff */
[----:B--2---:R-:W-:-:S04]  /*0140*/  IMAD.MOV R6, RZ, RZ, -R3 ;  /* 0x000000ffff067224 */ /* 0x004fc800078e0a03 */
[----:B------:R-:W-:Y:S02]  /*0150*/  IMAD R11, R6, R7, RZ ;  /* 0x00000007060b7224 */ /* 0x000fe400078e02ff */
[----:B------:R-:W-:Y:S02]  /*0160*/  IMAD.MOV.U32 R6, RZ, RZ, R8 ;  /* 0x000000ffff067224 */ /* 0x000fe400078e0008 */
[----:B------:R-:W-:Y:S02]  /*0170*/  IMAD.HI.U32 R3, R3, R11, R2 ;  /* 0x0000000b03037227 */ /* 0x000fe400078e0002 */
[----:B------:R-:W1:Y:S04]  /*0180*/  LDC.64 R10, c[0x0][0x380] ;  /* 0x0000e000ff0a7b82 */ /* 0x000e680000000a00 */
[----:B------:R-:W-:-:S04]  /*0190*/  IMAD.HI.U32 R3, R3, R6, RZ ;  /* 0x0000000603037227 */ /* 0x000fc800078e00ff */
[----:B------:R-:W-:-:S05]  /*01a0*/  IMAD R2, R3, R5, R6 ;  /* 0x0000000503027224 */ /* 0x000fca00078e0206 */
[----:B------:R-:W-:-:S13]  /*01b0*/  ISETP.GT.U32.AND P1, PT, R7, R2, PT ;  /* 0x000000020700720c */ /* 0x000fda0003f24070 */
[----:B------:R-:W-:Y:S02]  /*01c0*/  @!P1 IMAD.IADD R2, R2, 0x1, -R7 ;  /* 0x0000000102029824 */ /* 0x000fe400078e0a07 */
[----:B------:R-:W-:Y:S01]  /*01d0*/  @!P1 VIADD R3, R3, 0x1 ;  /* 0x0000000103039836 */ /* 0x000fe20000000000 */
[----:B------:R-:W-:Y:S02]  /*01e0*/  ISETP.NE.AND P1, PT, R9, RZ, PT ;  /* 0x000000ff0900720c */ /* 0x000fe40003f25270 */
[----:B------:R-:W-:Y:S02]  /*01f0*/  ISETP.GE.U32.AND P0, PT, R2, R7, PT ;  /* 0x000000070200720c */ /* 0x000fe40003f06070 */
[----:B------:R-:W-:-:S04]  /*0200*/  LOP3.LUT R2, R0, R9, RZ, 0x3c, !PT ;  /* 0x0000000900027212 */ /* 0x000fc800078e3cff */
[----:B------:R-:W-:-:S07]  /*0210*/  ISETP.GE.AND P2, PT, R2, RZ, PT ;  /* 0x000000ff0200720c */ /* 0x000fce0003f46270 */
[----:B------:R-:W-:-:S04]  /*0220*/  @P0 VIADD R3, R3, 0x1 ;  /* 0x0000000103030836 */ /* 0x000fc80000000000 */
[----:B------:R-:W-:Y:S02]  /*0230*/  IMAD.MOV.U32 R13, RZ, RZ, R3 ;  /* 0x000000ffff0d7224 */ /* 0x000fe400078e0003 */
[----:B------:R-:W-:Y:S02]  /*0240*/  VIADD R3, R9, 0xffffffff ;  /* 0xffffffff09037836 */ /* 0x000fe40000000000 */
[----:B------:R-:W-:Y:S01]  /*0250*/  @!P2 IMAD.MOV R13, RZ, RZ, -R13 ;  /* 0x000000ffff0da224 */ /* 0x000fe200078e0a0d */
[----:B------:R-:W-:-:S05]  /*0260*/  @!P1 LOP3.LUT R13, RZ, R9, RZ, 0x33, !PT ;  /* 0x00000009ff0d9212 */ /* 0x000fca00078e33ff */
[----:B------:R-:W-:-:S04]  /*0270*/  IMAD.MOV R2, RZ, RZ, -R13 ;  /* 0x000000ffff027224 */ /* 0x000fc800078e0a0d */
[----:B------:R-:W-:-:S04]  /*0280*/  IMAD R18, R9, R2, R0 ;  /* 0x0000000209127224 */ /* 0x000fc800078e0200 */
[----:B------:R-:W-:Y:S01]  /*0290*/  IMAD R14, R9, R13, R18 ;  /* 0x0000000d090e7224 */ /* 0x000fe200078e0212 */
[C---:B------:R-:W-:Y:S02]  /*02a0*/  ISETP.GE.AND P0, PT, R18.reuse, 0x1, PT ;  /* 0x000000011200780c */ /* 0x040fe40003f06270 */
[----:B------:R-:W-:Y:S01]  /*02b0*/  ISETP.GE.AND P1, PT, R18, R3, PT ;  /* 0x000000031200720c */ /* 0x000fe20003f26270 */
[----:B------:R-:W-:-:S04]  /*02c0*/  VIADD R14, R14, 0xffffffff ;  /* 0xffffffff0e0e7836 */ /* 0x000fc80000000000 */
[----:B-1----:R-:W-:-:S05]  /*02d0*/  IMAD.WIDE R6, R14, 0x8, R10 ;  /* 0x000000080e067825 */ /* 0x002fca00078e020a */
[----:B0-----:R0:W5:Y:S04]  /*02e0*/  LDG.E.64 R2, desc[UR8][R6.64+0x8] ;  /* 0x0000080806027981 */ /* 0x001168000c1e1b00 */
[----:B------:R0:W5:Y:S04]  /*02f0*/  @P0 LDG.E R16, desc[UR8][R6.64+0x4] ;  /* 0x0000040806100981 */ /* 0x000168000c1e1900 */
[----:B------:R0:W5:Y:S01]  /*0300*/  @!P1 LDG.E R12, desc[UR8][R6.64+0x10] ;  /* 0x00001008060c9981 */ /* 0x000162000c1e1900 */
[----:B------:R-:W-:Y:S01]  /*0310*/  ISETP.GE.AND P3, PT, R13, 0x1, PT ;  /* 0x000000010d00780c */ /* 0x000fe20003f66270 */
[----:B------:R-:W-:Y:S01]  /*0320*/  VIADD R4, R4, 0xffffffff ;  /* 0xffffffff04047836 */ /* 0x000fe20000000000 */
[----:B------:R-:W-:Y:S01]  /*0330*/  BSSY.RECONVERGENT B0, `(.L_x_0) ;  /* 0x0000013000007945 */ /* 0x000fe20003800200 */
[----:B------:R-:W-:-:S02]  /*0340*/  IMAD.MOV.U32 R8, RZ, RZ, RZ ;  /* 0x000000ffff087224 */ /* 0x000fc400078e00ff */
[----:B------:R-:W-:Y:S01]  /*0350*/  IMAD.MOV.U32 R15, RZ, RZ, RZ ;  /* 0x000000ffff0f7224 */ /* 0x000fe200078e00ff */
[----:B------:R-:W-:Y:S02]  /*0360*/  ISETP.GE.AND P2, PT, R13, R4, PT ;  /* 0x000000040d00720c */ /* 0x000fe40003f46270 */
[----:B------:R-:W-:-:S05]  /*0370*/  CS2R R4, SRZ ;  /* 0x0000000000047805 */ /* 0x000fca000001ff00 */
[----:B0-----:R-:W-:Y:S06]  /*0380*/  @!P3 BRA `(.L_x_1) ;  /* 0x000000000034b947 */ /* 0x001fec0003800000 */
[----:B------:R-:W0:Y:S01]  /*0390*/  LDC.64 R4, c[0x0][0x380] ;  /* 0x0000e000ff047b82 */ /* 0x000e220000000a00 */
[----:B------:R-:W-:Y:S01]  /*03a0*/  VIADD R7, R9, 0xffffffff ;  /* 0xffffffff09077836 */ /* 0x000fe20000000000 */
[----:B------:R-:W-:Y:S01]  /*03b0*/  ISETP.GE.AND P3, PT, R18, 0x1, PT ;  /* 0x000000011200780c */ /* 0x000fe20003f66270 */
[----:B------:R-:W-:-:S03]  /*03c0*/  VIADD R6, R13, 0xffffffff ;  /* 0xffffffff0d067836 */ /* 0x000fc60000000000 */
[----:B------:R-:W-:Y:S01]  /*03d0*/  ISETP.GE.AND P4, PT, R18, R7, PT ;  /* 0x000000071200720c */ /* 0x000fe20003f86270 */
[----:B------:R-:W-:-:S04]  /*03e0*/  IMAD R6, R9, R6, R18 ;  /* 0x0000000609067224 */ /* 0x000fc800078e0212 */
[----:B------:R-:W-:Y:S02]  /*03f0*/  VIADD R7, R6, 0xffffffff ;  /* 0xffffffff06077836 */ /* 0x000fe40000000000 */
[----:B------:R-:W-:Y:S02]  /*0400*/  IMAD.MOV.U32 R15, RZ, RZ, RZ ;  /* 0x000000ffff0f7224 */ /* 0x000fe400078e00ff */
[----:B0-----:R-:W-:-:S05]  /*0410*/  IMAD.WIDE R6, R7, 0x8, R4 ;  /* 0x0000000807067825 */ /* 0x001fca00078e0204 */
[----:B------:R-:W2:Y:S04]  /*0420*/  @!P4 LDG.E R13, desc[UR8][R6.64+0x10] ;  /* 0x00001008060dc981 */ /* 0x000ea8000c1e1900 */
[----:B------:R0:W5:Y:S04]  /*0430*/  @P3 LDG.E R15, desc[UR8][R6.64+0x4] ;  /* 0x00000408060f3981 */ /* 0x000168000c1e1900 */
[----:B------:R0:W5:Y:S02]  /*0440*/  LDG.E.64 R4, desc[UR8][R6.64+0x8] ;  /* 0x0000080806047981 */ /* 0x000164000c1e1b00 */
[----:B0-2---:R-:W-:-:S07]  /*0450*/  @!P4 LOP3.LUT R8, R13, 0x1, RZ, 0xc0, !PT ;  /* 0x000000010d08c812 */ /* 0x005fce00078ec0ff */
.L_x_1:
[----:B------:R-:W-:Y:S05]  /*0460*/  BSYNC.RECONVERGENT B0 ;  /* 0x0000000000007941 */ /* 0x000fea0003800200 */
.L_x_0:
[----:B------:R-:W-:Y:S01]  /*0470*/  BSSY.RECONVERGENT B0, `(.L_x_2) ;  /* 0x000000c000007945 */ /* 0x000fe20003800200 */
[----:B------:R-:W-:Y:S01]  /*0480*/  IMAD.MOV.U32 R13, RZ, RZ, RZ ;  /* 0x000000ffff0d7224 */ /* 0x000fe200078e00ff */
[----:B------:R-:W-:Y:S01]  /*0490*/  CS2R R6, SRZ ;  /* 0x0000000000067805 */ /* 0x000fe2000001ff00 */
[----:B------:R-:W-:Y:S01]  /*04a0*/  IMAD.MOV.U32 R17, RZ, RZ, RZ ;  /* 0x000000ffff117224 */ /* 0x000fe200078e00ff */
[----:B------:R-:W-:Y:S06]  /*04b0*/  @P2 BRA `(.L_x_3) ;  /* 0x00000000001c2947 */ /* 0x000fec0003800000 */
[----:B------:R-:W-:-:S04]  /*04c0*/  IMAD.IADD R9, R9, 0x1, R14 ;  /* 0x0000000109097824 */ /* 0x000fc800078e020e */
[----:B------:R-:W-:-:S04]  /*04d0*/  IMAD.WIDE R10, R9, 0x8, R10 ;  /* 0x00000008090a7825 */ /* 0x000fc800078e020a */
[----:B------:R-:W-:Y:S01]  /*04e0*/  IMAD.MOV.U32 R17, RZ, RZ, RZ ;  /* 0x000000ffff117224 */ /* 0x000fe200078e00ff */
[----:B------:R-:W2:Y:S04]  /*04f0*/  @!P1 LDG.E R9, desc[UR8][R10.64+0x10] ;  /* 0x000010080a099981 */ /* 0x000ea8000c1e1900 */
[----:B------:R0:W5:Y:S04]  /*0500*/  LDG.E.64 R6, desc[UR8][R10.64+0x8] ;  /* 0x000008080a067981 */ /* 0x000168000c1e1b00 */
[----:B------:R0:W5:Y:S02]  /*0510*/  @P0 LDG.E R17, desc[UR8][R10.64+0x4] ;  /* 0x000004080a110981 */ /* 0x000164000c1e1900 */
[----:B0-2---:R-:W-:-:S07]  /*0520*/  @!P1 LOP3.LUT R13, R9, 0x1, RZ, 0xc0, !PT ;  /* 0x00000001090d9812 */ /* 0x005fce00078ec0ff */
.L_x_3:
[----:B------:R-:W-:Y:S05]  /*0530*/  BSYNC.RECONVERGENT B0 ;  /* 0x0000000000007941 */ /* 0x000fea0003800200 */
.L_x_2:
[----:B-----5:R-:W-:Y:S01]  /*0540*/  SHF.R.U32.HI R9, RZ, 0x1, R4 ;  /* 0x00000001ff097819 */ /* 0x020fe20000011604 */
[----:B------:R-:W-:Y:S01]  /*0550*/  UMOV UR10, 0x3 ;  /* 0x00000003000a7882 */ /* 0x000fe20000000000 */
[----:B------:R-:W-:Y:S01]  /*0560*/  SHF.R.U32.HI R15, RZ, 0x1f, R15 ;  /* 0x0000001fff0f7819 */ /* 0x000fe2000001160f */
[----:B------:R-:W-:Y:S01]  /*0570*/  UMOV UR4, URZ ;  /* 0x000000ff00047c82 */ /* 0x000fe20008000000 */
[----:B------:R-:W-:Y:S02]  /*0580*/  LOP3.LUT R10, R4, 0x1, RZ, 0xc0, !PT ;  /* 0x00000001040a7812 */ /* 0x000fe400078ec0ff */
[----:B------:R-:W-:Y:S01]  /*0590*/  LOP3.LUT R11, R9, 0x1, RZ, 0xc0, !PT ;  /* 0x00000001090b7812 */ /* 0x000fe200078ec0ff */
[----:B------:R-:W-:Y:S01]  /*05a0*/  IMAD.MOV.U32 R9, RZ, RZ, RZ ;  /* 0x000000ffff097224 */ /* 0x000fe200078e00ff */
[----:B------:R-:W-:Y:S02]  /*05b0*/  SHF.R.U32.HI R14, RZ, 0x1, R2 ;  /* 0x00000001ff0e7819 */ /* 0x000fe40000011602 */
[----:B------:R-:W-:-:S02]  /*05c0*/  IADD3 R10, PT, PT, R11, R10, R15 ;  /* 0x0000000a0b0a7210 */ /* 0x000fc40007ffe00f */
[----:B------:R-:W-:Y:S02]  /*05d0*/  @P0 SHF.R.U32.HI R9, RZ, 0x1f, R16 ;  /* 0x0000001fff090819 */ /* 0x000fe40000011610 */
[----:B------:R-:W-:Y:S02]  /*05e0*/  LOP3.LUT R14, R14, 0x1, RZ, 0xc0, !PT ;  /* 0x000000010e0e7812 */ /* 0x000fe400078ec0ff */
[----:B------:R-:W-:Y:S02]  /*05f0*/  SHF.R.U32.HI R17, RZ, 0x1f, R17 ;  /* 0x0000001fff117819 */ /* 0x000fe40000011611 */
[----:B------:R-:W-:Y:S02]  /*0600*/  IADD3 R9, PT, PT, R14, R10, R9 ;  /* 0x0000000a0e097210 */ /* 0x000fe40007ffe009 */
[----:B------:R-:W-:Y:S02]  /*0610*/  LOP3.LUT R10, R6, 0x1, RZ, 0xc0, !PT ;  /* 0x00000001060a7812 */ /* 0x000fe400078ec0ff */
[----:B------:R-:W-:-:S02]  /*0620*/  SHF.R.U32.HI R11, RZ, 0x1, R6 ;  /* 0x00000001ff0b7819 */ /* 0x000fc40000011606 */
[----:B------:R-:W-:Y:S02]  /*0630*/  LOP3.LUT R14, R2, 0x1, RZ, 0xc0, !PT ;  /* 0x00000001020e7812 */ /* 0x000fe400078ec0ff */
[----:B------:R-:W-:Y:S02]  /*0640*/  IADD3 R9, PT, PT, R10, R9, R17 ;  /* 0x000000090a097210 */ /* 0x000fe40007ffe011 */
[----:B------:R-:W-:Y:S01]  /*0650*/  LOP3.LUT R10, R11, 0x1, RZ, 0xc0, !PT ;  /* 0x000000010b0a7812 */ /* 0x000fe200078ec0ff */
[----:B------:R-:W-:Y:S01]  /*0660*/  IMAD.MOV.U32 R11, RZ, RZ, RZ ;  /* 0x000000ffff0b7224 */ /* 0x000fe200078e00ff */
[----:B------:R-:W-:Y:S02]  /*0670*/  ISETP.NE.U32.AND P0, PT, R14, 0x1, PT ;  /* 0x000000010e00780c */ /* 0x000fe40003f05070 */
[----:B------:R-:W-:Y:S01]  /*0680*/  @!P1 LOP3.LUT R11, R12, 0x1, RZ, 0xc0, !PT ;  /* 0x000000010c0b9812 */ /* 0x000fe200078ec0ff */
[----:B------:R-:W-:Y:S01]  /*0690*/  IMAD.IADD R9, R9, 0x1, R10 ;  /* 0x0000000109097824 */ /* 0x000fe200078e020a */
[----:B------:R-:W-:-:S04]  /*06a0*/  ISETP.NE.U32.AND.EX P0, PT, RZ, RZ, PT, P0 ;  /* 0x000000ffff00720c */ /* 0x000fc80003f05100 */
[C---:B------:R-:W-:Y:S02]  /*06b0*/  LOP3.LUT R10, R9.reuse, 0xfffffffe, RZ, 0xc0, !PT ;  /* 0xfffffffe090a7812 */ /* 0x040fe400078ec0ff */
[----:B------:R-:W-:Y:S01]  /*06c0*/  ISETP.NE.AND P3, PT, R9, 0x3, PT ;  /* 0x000000030900780c */ /* 0x000fe20003f65270 */
[----:B------:R-:W-:Y:S01]  /*06d0*/  IMAD.MOV.U32 R9, RZ, RZ, RZ ;  /* 0x000000ffff097224 */ /* 0x000fe200078e00ff */
[----:B------:R-:W-:Y:S02]  /*06e0*/  ISETP.NE.AND P2, PT, R10, 0x2, PT ;  /* 0x000000020a00780c */ /* 0x000fe40003f45270 */
[----:B------:R-:W-:-:S03]  /*06f0*/  SEL R10, RZ, 0xffffffff, P3 ;  /* 0xffffffffff0a7807 */ /* 0x000fc60001800000 */
[----:B------:R-:W-:-:S04]  /*0700*/  @!P0 SEL R10, RZ, 0xffffffff, P2 ;  /* 0xffffffffff0a8807 */ /* 0x000fc80001000000 */
[----:B------:R-:W-:-:S07]  /*0710*/  LOP3.LUT R10, R10, 0x1, RZ, 0xc0, !PT ;  /* 0x000000010a0a7812 */ /* 0x000fce00078ec0ff */
.L_x_4:
[----:B------:R-:W-:Y:S02]  /*0720*/  UIADD3 UR5, UPT, UPT, UR10, -0x3, URZ ;  /* 0xfffffffd0a057890 */ /* 0x000fe4000fffe0ff */
[C-C-:B------:R-:W-:Y:S01]  /*0730*/  SHF.R.U64 R17, R4.reuse, UR10, R5.reuse ;  /* 0x0000000a04117c19 */ /* 0x140fe20008001205 */
[----:B------:R-:W-:Y:S02]  /*0740*/  UIADD3 UR6, UPT, UPT, UR10, -0x2, URZ ;  /* 0xfffffffe0a067890 */ /* 0x000fe4000fffe0ff */
[----:B------:R-:W-:Y:S01]  /*0750*/  UIADD3 UR7, UPT, UPT, UR10, -0x1, URZ ;  /* 0xffffffff0a077890 */ /* 0x000fe2000fffe0ff */
[----:B------:R-:W-:Y:S01]  /*0760*/  LOP3.LUT R17, R17, 0x1, RZ, 0xc0, !PT ;  /* 0x0000000111117812 */ /* 0x000fe200078ec0ff */
[----:B------:R-:W-:Y:S01]  /*0770*/  UIADD3 UR4, UPT, UPT, UR4, 0x2, URZ ;  /* 0x0000000204047890 */ /* 0x000fe2000fffe0ff */
[C-C-:B------:R-:W-:Y:S02]  /*0780*/  SHF.R.U64 R14, R4.reuse, UR5, R5.reuse ;  /* 0x00000005040e7c19 */ /* 0x140fe40008001205 */
[----:B------:R-:W-:Y:S01]  /*0790*/  SHF.R.U64 R19, R4, UR6, R5 ;  /* 0x0000000604137c19 */ /* 0x000fe20008001205 */
[----:B------:R-:W-:Y:S01]  /*07a0*/  UISETP.NE.AND UP0, UPT, UR4, 0x3e, UPT ;  /* 0x0000003e0400788c */ /* 0x000fe2000bf05270 */
[----:B------:R-:W-:-:S02]  /*07b0*/  SHF.R.U64 R15, R6, UR6, R7 ;  /* 0x00000006060f7c19 */ /* 0x000fc40008001207 */
[----:B------:R-:W-:Y:S02]  /*07c0*/  SHF.R.U64 R16, R4, UR7, R5 ;  /* 0x0000000704107c19 */ /* 0x000fe40008001205 */
[----:B------:R-:W-:Y:S02]  /*07d0*/  SHF.R.U64 R12, R6, UR7, R7 ;  /* 0x00000007060c7c19 */ /* 0x000fe40008001207 */
[----:B------:R-:W-:Y:S02]  /*07e0*/  LOP3.LUT R14, R14, 0x1, RZ, 0xc0, !PT ;  /* 0x000000010e0e7812 */ /* 0x000fe400078ec0ff */
[----:B------:R-:W-:Y:S02]  /*07f0*/  LOP3.LUT R19, R19, 0x1, RZ, 0xc0, !PT ;  /* 0x0000000113137812 */ /* 0x000fe400078ec0ff */
[----:B------:R-:W-:Y:S02]  /*0800*/  LOP3.LUT R15, R15, 0x1, RZ, 0xc0, !PT ;  /* 0x000000010f0f7812 */ /* 0x000fe400078ec0ff */
[----:B------:R-:W-:-:S02]  /*0810*/  SHF.R.U64 R21, R2, UR5, R3 ;  /* 0x0000000502157c19 */ /* 0x000fc40008001203 */
[----:B------:R-:W-:Y:S02]  /*0820*/  SHF.R.U64 R20, R2, UR6, R3 ;  /* 0x0000000602147c19 */ /* 0x000fe40008001203 */
[----:B------:R-:W-:Y:S02]  /*0830*/  LOP3.LUT R16, R16, 0x1, RZ, 0xc0, !PT ;  /* 0x0000000110107812 */ /* 0x000fe400078ec0ff */
[----:B------:R-:W-:Y:S02]  /*0840*/  LOP3.LUT R12, R12, 0x1, RZ, 0xc0, !PT ;  /* 0x000000010c0c7812 */ /* 0x000fe400078ec0ff */
[----:B------:R-:W-:Y:S02]  /*0850*/  IADD3 R18, PT, PT, R14, R15, R19 ;  /* 0x0000000f0e127210 */ /* 0x000fe40007ffe013 */
[----:B------:R-:W-:Y:S02]  /*0860*/  LOP3.LUT R21, R21, 0x1, RZ, 0xc0, !PT ;  /* 0x0000000115157812 */ /* 0x000fe400078ec0ff */
[----:B------:R-:W-:-:S02]  /*0870*/  LOP3.LUT R14, R20, 0x1, RZ, 0xc0, !PT ;  /* 0x00000001140e7812 */ /* 0x000fc400078ec0ff */
[--C-:B------:R-:W-:Y:S02]  /*0880*/  IADD3 R19, PT, PT, R19, R12, R16.reuse ;  /* 0x0000000c13137210 */ /* 0x100fe40007ffe010 */
[----:B------:R-:W-:Y:S02]  /*0890*/  SHF.R.U64 R20, R2, UR10, R3 ;  /* 0x0000000a02147c19 */ /* 0x000fe40008001203 */
[----:B------:R-:W-:Y:S02]  /*08a0*/  IADD3 R18, PT, PT, R21, R18, R16 ;  /* 0x0000001215127210 */ /* 0x000fe40007ffe010 */
[----:B------:R-:W-:Y:S02]  /*08b0*/  IADD3 R19, PT, PT, R14, R19, R17 ;  /* 0x000000130e137210 */ /* 0x000fe40007ffe011 */
[----:B------:R-:W-:Y:S02]  /*08c0*/  SHF.R.U64 R16, R2, UR7, R3 ;  /* 0x0000000702107c19 */ /* 0x000fe40008001203 */
[----:B------:R-:W-:-:S02]  /*08d0*/  SHF.R.U64 R17, R6, UR5, R7 ;  /* 0x0000000506117c19 */ /* 0x000fc40008001207 */
[----:B------:R-:W-:Y:S02]  /*08e0*/  LOP3.LUT R20, R20, 0x1, RZ, 0xc0, !PT ;  /* 0x0000000114147812 */ /* 0x000fe400078ec0ff */
[----:B------:R-:W-:Y:S01]  /*08f0*/  SHF.R.U64 R21, R6, UR10, R7 ;  /* 0x0000000a06157c19 */ /* 0x000fe20008001207 */
[----:B------:R-:W-:Y:S01]  /*0900*/  UIADD3 UR10, UPT, UPT, UR10, 0x2, URZ ;  /* 0x000000020a0a7890 */ /* 0x000fe2000fffe0ff */
[----:B------:R-:W-:Y:S02]  /*0910*/  LOP3.LUT R16, R16, 0x1, RZ, 0xc0, !PT ;  /* 0x0000000110107812 */ /* 0x000fe400078ec0ff */
[----:B------:R-:W-:Y:S02]  /*0920*/  LOP3.LUT R17, R17, 0x1, RZ, 0xc0, !PT ;  /* 0x0000000111117812 */ /* 0x000fe400078ec0ff */
[----:B------:R-:W-:Y:S02]  /*0930*/  IADD3 R20, PT, PT, R15, R19, R20 ;  /* 0x000000130f147210 */ /* 0x000fe40007ffe014 */
[----:B------:R-:W-:-:S02]  /*0940*/  LOP3.LUT R15, R21, 0x1, RZ, 0xc0, !PT ;  /* 0x00000001150f7812 */ /* 0x000fc400078ec0ff */
[----:B------:R-:W-:Y:S02]  /*0950*/  ISETP.NE.U32.AND P0, PT, R16, 0x1, PT ;  /* 0x000000011000780c */ /* 0x000fe40003f05070 */
[----:B------:R-:W-:Y:S01]  /*0960*/  IADD3 R17, PT, PT, R17, R18, R16 ;  /* 0x0000001211117210 */ /* 0x000fe20007ffe010 */
[----:B------:R-:W-:Y:S01]  /*0970*/  IMAD.IADD R15, R15, 0x1, R20 ;  /* 0x000000010f0f7824 */ /* 0x000fe200078e0214 */
[----:B------:R-:W-:Y:S02]  /*0980*/  ISETP.NE.U32.AND P1, PT, R14, 0x1, PT ;  /* 0x000000010e00780c */ /* 0x000fe40003f25070 */
[----:B------:R-:W-:Y:S01]  /*0990*/  ISETP.NE.U32.AND.EX P0, PT, RZ, RZ, PT, P0 ;  /* 0x000000ffff00720c */ /* 0x000fe20003f05100 */
[----:B------:R-:W-:Y:S01]  /*09a0*/  IMAD.IADD R17, R12, 0x1, R17 ;  /* 0x000000010c117824 */ /* 0x000fe200078e0211 */
[----:B------:R-:W-:Y:S02]  /*09b0*/  ISETP.NE.U32.AND.EX P1, PT, RZ, RZ, PT, P1 ;  /* 0x000000ffff00720c */ /* 0x000fe40003f25110 */
[----:B------:R-:W-:-:S02]  /*09c0*/  LOP3.LUT R14, R15, 0xfffffffe, RZ, 0xc0, !PT ;  /* 0xfffffffe0f0e7812 */ /* 0x000fc400078ec0ff */
[----:B------:R-:W-:Y:S02]  /*09d0*/  ISETP.NE.AND P4, PT, R15, 0x3, PT ;  /* 0x000000030f00780c */ /* 0x000fe40003f85270 */
[C---:B------:R-:W-:Y:S02]  /*09e0*/  LOP3.LUT R12, R17.reuse, 0xfffffffe, RZ, 0xc0, !PT ;  /* 0xfffffffe110c7812 */ /* 0x040fe400078ec0ff */
[----:B------:R-:W-:Y:S02]  /*09f0*/  ISETP.NE.AND P3, PT, R14, 0x2, PT ;  /* 0x000000020e00780c */ /* 0x000fe40003f65270 */
[----:B------:R-:W-:Y:S02]  /*0a00*/  ISETP.NE.AND P2, PT, R17, 0x3, PT ;  /* 0x000000031100780c */ /* 0x000fe40003f45270 */
[----:B------:R-:W-:Y:S02]  /*0a10*/  SEL R14, RZ, 0xffffffff, P4 ;  /* 0xffffffffff0e7807 */ /* 0x000fe40002000000 */
[----:B------:R-:W-:-:S02]  /*0a20*/  ISETP.NE.AND P4, PT, R12, 0x2, PT ;  /* 0x000000020c00780c */ /* 0x000fc40003f85270 */
[----:B------:R-:W-:Y:S02]  /*0a30*/  SEL R12, RZ, 0xffffffff, P2 ;  /* 0xffffffffff0c7807 */ /* 0x000fe40001000000 */
[----:B------:R-:W-:Y:S02]  /*0a40*/  @!P0 SEL R14, RZ, 0xffffffff, P3 ;  /* 0xffffffffff0e8807 */ /* 0x000fe40001800000 */
[----:B------:R-:W-:Y:S02]  /*0a50*/  @!P1 SEL R12, RZ, 0xffffffff, P4 ;  /* 0xffffffffff0c9807 */ /* 0x000fe40002000000 */
[----:B------:R-:W-:Y:S02]  /*0a60*/  LOP3.LUT R14, R14, 0x1, RZ, 0xc0, !PT ;  /* 0x000000010e0e7812 */ /* 0x000fe400078ec0ff */
[----:B------:R-:W-:Y:S02]  /*0a70*/  LOP3.LUT R16, R12, 0x1, RZ, 0xc0, !PT ;  /* 0x000000010c107812 */ /* 0x000fe400078ec0ff */
[----:B------:R-:W-:-:S02]  /*0a80*/  SHF.L.U64.HI R12, R14, UR7, RZ ;  /* 0x000000070e0c7c19 */ /* 0x000fc400080102ff */
[----:B------:R-:W-:Y:S02]  /*0a90*/  SHF.L.U32 R15, R14, UR7, RZ ;  /* 0x000000070e0f7c19 */ /* 0x000fe400080006ff */
[C---:B------:R-:W-:Y:S02]  /*0aa0*/  SHF.L.U32 R14, R16.reuse, UR6, RZ ;  /* 0x00000006100e7c19 */ /* 0x040fe400080006ff */
[----:B------:R-:W-:Y:S02]  /*0ab0*/  SHF.L.U64.HI R16, R16, UR6, RZ ;  /* 0x0000000610107c19 */ /* 0x000fe400080102ff */
[----:B------:R-:W-:Y:S02]  /*0ac0*/  LOP3.LUT R10, R15, R14, R10, 0xfe, !PT ;  /* 0x0000000e0f0a7212 */ /* 0x000fe400078efe0a */
[----:B------:R-:W-:Y:S01]  /*0ad0*/  LOP3.LUT R9, R12, R16, R9, 0xfe, !PT ;  /* 0x000000100c097212 */ /* 0x000fe200078efe09 */
[----:B------:R-:W-:Y:S06]  /*0ae0*/  BRA.U UP0, `(.L_x_4) ;  /* 0xfffffffd000c7547 */ /* 0x000fec000b83ffff */
[--C-:B------:R-:W-:Y:S02]  /*0af0*/  SHF.R.U32.HI R12, RZ, 0x1e, R5.reuse ;  /* 0x0000001eff0c7819 */ /* 0x100fe40000011605 */
[----:B------:R-:W-:Y:S02]  /*0b00*/  SHF.R.U32.HI R6, RZ, 0x1f, R5 ;  /* 0x0000001fff067819 */ /* 0x000fe40000011605 */
[----:B------:R-:W-:Y:S02]  /*0b10*/  SHF.R.U32.HI R4, RZ, 0x1e, R3 ;  /* 0x0000001eff047819 */ /* 0x000fe40000011603 */
[----:B------:R-:W-:Y:S02]  /*0b20*/  LOP3.LUT R5, R12, 0x1, RZ, 0xc0, !PT ;  /* 0x000000010c057812 */ /* 0x000fe400078ec0ff */
[----:B------:R-:W-:Y:S02]  /*0b30*/  LOP3.LUT R4, R4, 0x1, RZ, 0xc0, !PT ;  /* 0x0000000104047812 */ /* 0x000fe400078ec0ff */
[----:B------:R-:W-:-:S02]  /*0b40*/  IADD3 R5, PT, PT, R5, R8, R6 ;  /* 0x0000000805057210 */ /* 0x000fc40007ffe006 */
[--C-:B------:R-:W-:Y:S02]  /*0b50*/  SHF.R.U32.HI R6, RZ, 0x1e, R7.reuse ;  /* 0x0000001eff067819 */ /* 0x100fe40000011607 */
[----:B------:R-:W-:Y:S02]  /*0b60*/  SHF.R.U32.HI R7, RZ, 0x1f, R7 ;  /* 0x0000001fff077819 */ /* 0x000fe40000011607 */
[----:B------:R-:W-:Y:S02]  /*0b70*/  IADD3 R4, PT, PT, R11, R5, R4 ;  /* 0x000000050b047210 */ /* 0x000fe40007ffe004 */
[----:B------:R-:W-:Y:S02]  /*0b80*/  LOP3.LUT R6, R6, 0x1, RZ, 0xc0, !PT ;  /* 0x0000000106067812 */ /* 0x000fe400078ec0ff */
[----:B------:R-:W-:Y:S02]  /*0b90*/  IADD3 R13, PT, PT, R7, R4, R13 ;  /* 0x00000004070d7210 */ /* 0x000fe40007ffe00d */
[----:B------:R-:W0:Y:S01]  /*0ba0*/  LDC.64 R4, c[0x0][0x388] ;  /* 0x0000e200ff047b82 */ /* 0x000e220000000a00 */
[----:B------:R-:W-:-:S02]  /*0bb0*/  ISETP.GT.U32.AND P0, PT, R2, -0x1, PT ;  /* 0xffffffff0200780c */ /* 0x000fc40003f04070 */
[----:B------:R-:W-:Y:S02]  /*0bc0*/  IMAD.IADD R6, R6, 0x1, R13 ;  /* 0x0000000106067824 */ /* 0x000fe400078e020d */
[----:B------:R-:W-:-:S03]  /*0bd0*/  ISETP.GT.AND.EX P0, PT, R3, -0x1, PT, P0 ;  /* 0xffffffff0300780c */ /* 0x000fc60003f04300 */
[C---:B------:R-:W-:Y:S02]  /*0be0*/  ISETP.NE.AND P1, PT, R6.reuse, 0x3, PT ;  /* 0x000000030600780c */ /* 0x040fe40003f25270 */
[----:B------:R-:W-:Y:S02]  /*0bf0*/  LOP3.LUT R6, R6, 0xfffffffe, RZ, 0xc0, !PT ;  /* 0xfffffffe06067812 */ /* 0x000fe400078ec0ff */
[----:B------:R-:W-:Y:S02]  /*0c00*/  SEL R2, RZ, 0x80000000, P1 ;  /* 0x80000000ff027807 */ /* 0x000fe40000800000 */
[----:B------:R-:W-:Y:S02]  /*0c10*/  ISETP.NE.AND P1, PT, R6, 0x2, PT ;  /* 0x000000020600780c */ /* 0x000fe40003f25270 */
[----:B------:R-:W-:-:S04]  /*0c20*/  SEL R2, R2, RZ, P0 ;  /* 0x000000ff02027207 */ /* 0x000fc80000000000 */
[----:B------:R-:W-:-:S04]  /*0c30*/  @!P0 SEL R2, R2, 0x80000000, P1 ;  /* 0x8000000002028807 */ /* 0x000fc80000800000 */
[----:B------:R-:W-:Y:S01]  /*0c40*/  LOP3.LUT R11, R2, R9, RZ, 0xfc, !PT ;  /* 0x00000009020b7212 */ /* 0x000fe200078efcff */
[----:B0-----:R-:W-:-:S05]  /*0c50*/  IMAD.WIDE R2, R0, 0x8, R4 ;  /* 0x0000000800027825 */ /* 0x001fca00078e0204 */
[----:B------:R-:W-:Y:S01]  /*0c60*/  STG.E.64 desc[UR8][R2.64], R10 ;  /* 0x0000000a02007986 */ /* 0x000fe2000c101b08 */
[----:B------:R-:W-:Y:S05]  /*0c70*/  EXIT ;  /* 0x000000000000794d */ /* 0x000fea0003800000 */
.L_x_5:
[----:B------:R-:W-:-:S00]  /*0c80*/  BRA `(.L_x_5) ;  /* 0xfffffffc00fc7947 */ /* 0x000fc0000383ffff */
[----:B------:R-:W-:-:S00]  /*0c90*/  NOP ;  /* 0x0000000000007918 */ /* 0x000fc00000000000 */
        /* <DEDUP_REMOVED lines=14> */
.L_x_6:


//--------------------- .nv.shared.reserved.0     --------------------------
	.section	.nv.shared.reserved.0,"aw",@nobits
	.weak		__nv_reservedSMEM_offset_0_alias
	.size		__nv_reservedSMEM_offset_0_alias, 0, 64
	.other		__nv_reservedSMEM_offset_0_alias,@"STO_CUDA_RESERVED_SHARED STV_DEFAULT"
__nv_reservedSMEM_offset_0_alias:
	.zero		0
	.zero		64


//--------------------- .nv.constant0._Z19game_of_life_kernelPKmPmi --------------------------
	.section	.nv.constant0._Z19game_of_life_kernelPKmPmi,"a",@progbits
	.sectionflags	@""
	.align	4
.nv.constant0._Z19game_of_life_kernelPKmPmi:
	.zero		916


//--------------------- SYMBOLS --------------------------

	.type		.nv.reservedSmem.offset0,@object
	.size		.nv.reservedSmem.offset0,0x4
